//
// Generated by NVIDIA NVVM Compiler
//
// Compiler Build ID: CL-36424714
// Cuda compilation tools, release 13.0, V13.0.88
// Based on NVVM 20.0.0
//

.version 9.0
.target sm_100
.address_size 64

	// .globl	_Z16initializeKernelv
.global .align 4 .b8 deviceArray[524288];
.global .align 4 .f32 deviceMin;

.visible .entry _Z16initializeKernelv()
{
	.reg .b32 	%r<2>;

	mov.b32 	%r1, 2139095040;
	st.global.u32 	[deviceMin], %r1;
	ret;

}
	// .globl	_Z13findMinKernelv
.visible .entry _Z13findMinKernelv()
{
	.reg .pred 	%p<2>;
	.reg .b32 	%r<7>;
	.reg .b64 	%rd<4>;

	mov.u32 	%r2, %tid.x;
	mov.u32 	%r3, %ntid.x;
	mov.u32 	%r4, %ctaid.x;
	mad.lo.s32 	%r1, %r3, %r4, %r2;
	setp.gt.s32 	%p1, %r1, 131071;
	@%p1 bra 	$L__BB1_2;
	mul.wide.s32 	%rd1, %r1, 4;
	mov.u64 	%rd2, deviceArray;
	add.s64 	%rd3, %rd2, %rd1;
	ld.global.u32 	%r5, [%rd3];
	atom.global.min.s32 	%r6, [deviceMin], %r5;
$L__BB1_2:
	ret;

}


// ===== COMPILED SASS (sm_100) =====

	.target	sm_100

	.elftype	@"ET_EXEC"


//--------------------- .note.nv.tkinfo           --------------------------
	.section	.note.nv.tkinfo,"",@"SHT_NOTE"
	.sectionflags	@"SHF_NOTE_NV_TKINFO"
	.tkinfo
        /*0018*/ 	.word	0x00000002
        /*0030*/ 	.string	""
        /*0030*/ 	.string	"ptxas"
        /*0030*/ 	.string	"Cuda compilation tools, release 13.0, V13.0.88"
        /*0030*/ 	.string	"Build cuda_13.0.r13.0/compiler.36424714_0"
        /*0030*/ 	.string	"-arch sm_100 -m 64 "



//--------------------- .note.nv.cuinfo           --------------------------
	.section	.note.nv.cuinfo,"",@"SHT_NOTE"
	.sectionflags	@"SHF_NOTE_NV_CUINFO"
        /*0018*/ 	.short	0x0002
        /*001a*/ 	.short	0x0064
        /*001c*/ 	.short	0x0082
	.zero		2


//--------------------- .nv.info                  --------------------------
	.section	.nv.info,"",@"SHT_CUDA_INFO"
	.align	4


	//----- nvinfo : EIATTR_REGCOUNT
	.align		4
        /*0000*/ 	.byte	0x04, 0x2f
        /*0002*/ 	.short	(.L_3 - .L_2)
	.align		4
.L_2:
        /*0004*/ 	.word	index@(_Z16initializeKernelv)
        /*0008*/ 	.word	0x00000008


	//----- nvinfo : EIATTR_FRAME_SIZE
	.align		4
.L_3:
        /*000c*/ 	.byte	0x04, 0x11
        /*000e*/ 	.short	(.L_5 - .L_4)
	.align		4
.L_4:
        /*0010*/ 	.word	index@(_Z16initializeKernelv)
        /*0014*/ 	.word	0x00000000


	//----- nvinfo : EIATTR_REGCOUNT
	.align		4
.L_5:
        /*0018*/ 	.byte	0x04, 0x2f
        /*001a*/ 	.short	(.L_7 - .L_6)
	.align		4
.L_6:
        /*001c*/ 	.word	index@(_Z13findMinKernelv)
        /*0020*/ 	.word	0x0000000a


	//----- nvinfo : EIATTR_FRAME_SIZE
	.align		4
.L_7:
        /*0024*/ 	.byte	0x04, 0x11
        /*0026*/ 	.short	(.L_9 - .L_8)
	.align		4
.L_8:
        /*0028*/ 	.word	index@(_Z13findMinKernelv)
        /*002c*/ 	.word	0x00000000


	//----- nvinfo : EIATTR_MIN_STACK_SIZE
	.align		4
.L_9:
        /*0030*/ 	.byte	0x04, 0x12
        /*0032*/ 	.short	(.L_11 - .L_10)
	.align		4
.L_10:
        /*0034*/ 	.word	index@(_Z13findMinKernelv)
        /*0038*/ 	.word	0x00000000


	//----- nvinfo : EIATTR_MIN_STACK_SIZE
	.align		4
.L_11:
        /*003c*/ 	.byte	0x04, 0x12
        /*003e*/ 	.short	(.L_13 - .L_12)
	.align		4
.L_12:
        /*0040*/ 	.word	index@(_Z16initializeKernelv)
        /*0044*/ 	.word	0x00000000
.L_13:


//--------------------- .nv.compat                --------------------------
	.section	.nv.compat,"",@"SHT_CUDA_COMPAT_INFO"
	.align	4
        /*0000*/ 	.byte	0x02, 0x09, 0x00, 0x00, 0x02, 0x02, 0x01, 0x00, 0x02, 0x05, 0x05, 0x00, 0x03, 0x07, 0x01, 0x01
        /*0010*/ 	.byte	0x02, 0x03, 0x00, 0x00, 0x02, 0x06, 0x01, 0x00, 0x04, 0x0b, 0x08, 0x00, 0x09, 0x00, 0x00, 0x00
        /*0020*/ 	.byte	0x00, 0x00, 0x00, 0x00


//--------------------- .nv.info._Z13findMinKernelv --------------------------
	.section	.nv.info._Z13findMinKernelv,"",@"SHT_CUDA_INFO"
	.sectionflags	@""
	.align	4


	//----- nvinfo : EIATTR_CUDA_API_VERSION
	.align		4
        /*0000*/ 	.byte	0x04, 0x37
        /*0002*/ 	.short	(.L_15 - .L_14)
.L_14:
        /*0004*/ 	.word	0x00000082


	//----- nvinfo : EIATTR_SPARSE_MMA_MASK
	.align		4
.L_15:
        /*0008*/ 	.byte	0x03, 0x50
        /*000a*/ 	.short	0x0000


	//----- nvinfo : EIATTR_MAXREG_COUNT
	.align		4
        /*000c*/ 	.byte	0x03, 0x1b
        /*000e*/ 	.short	0x00ff


	//----- nvinfo : EIATTR_MERCURY_ISA_VERSION
	.align		4
        /*0010*/ 	.byte	0x03, 0x5f
        /*0012*/ 	.short	0x0101


	//----- nvinfo : EIATTR_INT_WARP_WIDE_INSTR_OFFSETS
	.align		4
        /*0014*/ 	.byte	0x04, 0x31
        /*0016*/ 	.short	(.L_17 - .L_16)


	//   ....[0]....
.L_16:
        /*0018*/ 	.word	0x000000c0


	//   ....[1]....
        /*001c*/ 	.word	0x00000100


	//----- nvinfo : EIATTR_VRC_CTA_INIT_COUNT
	.align		4
.L_17:
        /*0020*/ 	.byte	0x02, 0x4a
	.zero		1
	.zero		1


	//----- nvinfo : EIATTR_EXIT_INSTR_OFFSETS
	.align		4
        /*0024*/ 	.byte	0x04, 0x1c
        /*0026*/ 	.short	(.L_19 - .L_18)


	//   ....[0]....
.L_18:
        /*0028*/ 	.word	0x00000060


	//   ....[1]....
        /*002c*/ 	.word	0x00000130


	//----- nvinfo : EIATTR_SW_WAR
	.align		4
.L_19:
        /*0030*/ 	.byte	0x04, 0x36
        /*0032*/ 	.short	(.L_21 - .L_20)
.L_20:
        /*0034*/ 	.word	0x00000008
.L_21:


//--------------------- .nv.info._Z16initializeKernelv --------------------------
	.section	.nv.info._Z16initializeKernelv,"",@"SHT_CUDA_INFO"
	.sectionflags	@""
	.align	4


	//----- nvinfo : EIATTR_CUDA_API_VERSION
	.align		4
        /*0000*/ 	.byte	0x04, 0x37
        /*0002*/ 	.short	(.L_23 - .L_22)
.L_22:
        /*0004*/ 	.word	0x00000082


	//----- nvinfo : EIATTR_SPARSE_MMA_MASK
	.align		4
.L_23:
        /*0008*/ 	.byte	0x03, 0x50
        /*000a*/ 	.short	0x0000


	//----- nvinfo : EIATTR_MAXREG_COUNT
	.align		4
        /*000c*/ 	.byte	0x03, 0x1b
        /*000e*/ 	.short	0x00ff


	//----- nvinfo : EIATTR_MERCURY_ISA_VERSION
	.align		4
        /*0010*/ 	.byte	0x03, 0x5f
        /*0012*/ 	.short	0x0101


	//----- nvinfo : EIATTR_VRC_CTA_INIT_COUNT
	.align		4
        /*0014*/ 	.byte	0x02, 0x4a
	.zero		1
	.zero		1


	//----- nvinfo : EIATTR_EXIT_INSTR_OFFSETS
	.align		4
        /*0018*/ 	.byte	0x04, 0x1c
        /*001a*/ 	.short	(.L_25 - .L_24)


	//   ....[0]....
.L_24:
        /*001c*/ 	.word	0x00000050


	//----- nvinfo : EIATTR_SW_WAR
	.align		4
.L_25:
        /*0020*/ 	.byte	0x04, 0x36
        /*0022*/ 	.short	(.L_27 - .L_26)
.L_26:
        /*0024*/ 	.word	0x00000008
.L_27:


//--------------------- .nv.callgraph             --------------------------
	.section	.nv.callgraph,"",@"SHT_CUDA_CALLGRAPH"
	.align	4
	.sectionentsize	8
	.align		4
        /*0000*/ 	.word	0x00000000
	.align		4
        /*0004*/ 	.word	0xffffffff
	.align		4
        /*0008*/ 	.word	0x00000000
	.align		4
        /*000c*/ 	.word	0xfffffffe
	.align		4
        /*0010*/ 	.word	0x00000000
	.align		4
        /*0014*/ 	.word	0xfffffffd
	.align		4
        /*0018*/ 	.word	0x00000000
	.align		4
        /*001c*/ 	.word	0xfffffffc


//--------------------- .nv.constant4             --------------------------
	.section	.nv.constant4,"a",@progbits
	.align	8
	.align		8
.nv.constant4:
        /*0000*/ 	.dword	deviceArray
	.align		8
        /*0008*/ 	.dword	deviceMin


//--------------------- .text._Z13findMinKernelv  --------------------------
	.section	.text._Z13findMinKernelv,"ax",@progbits
	.align	128
        .global         _Z13findMinKernelv
        .type           _Z13findMinKernelv,@function
        .size           _Z13findMinKernelv,(.L_x_2 - _Z13findMinKernelv)
        .other          _Z13findMinKernelv,@"STO_CUDA_ENTRY STV_DEFAULT"
_Z13findMinKernelv:
.text._Z13findMinKernelv:
[----:B------:R-:W-:Y:S01]  /*0000*/  LDC R1, c[0x0][0x37c] ;  /* 0x0000df00ff017b82 */ /* 0x000fe20000000800 */
[----:B------:R-:W0:Y:S01]  /*0010*/  S2R R5, SR_TID.X ;  /* 0x0000000000057919 */ /* 0x000e220000002100 */
[----:B------:R-:W0:Y:S01]  /*0020*/  LDCU UR4, c[0x0][0x360] ;  /* 0x00006c00ff0477ac */ /* 0x000e220008000800 */
[----:B------:R-:W0:Y:S02]  /*0030*/  S2R R0, SR_CTAID.X ;  /* 0x0000000000007919 */ /* 0x000e240000002500 */
[----:B0-----:R-:W-:-:S05]  /*0040*/  IMAD R5, R0, UR4, R5 ;  /* 0x0000000400057c24 */ /* 0x001fca000f8e0205 */
[----:B------:R-:W-:-:S13]  /*0050*/  ISETP.GT.AND P0, PT, R5, 0x1ffff, PT ;  /* 0x0001ffff0500780c */ /* 0x000fda0003f04270 */
[----:B------:R-:W-:Y:S05]  /*0060*/  @P0 EXIT ;  /* 0x000000000000094d */ /* 0x000fea0003800000 */
[----:B------:R-:W0:Y:S01]  /*0070*/  LDC.64 R2, c[0x4][RZ] ;  /* 0x01000000ff027b82 */ /* 0x000e220000000a00 */
[----:B------:R-:W1:Y:S01]  /*0080*/  LDCU.64 UR6, c[0x0][0x358] ;  /* 0x00006b00ff0677ac */ /* 0x000e620008000a00 */
[----:B0-----:R-:W-:-:S06]  /*0090*/  IMAD.WIDE R2, R5, 0x4, R2 ;  /* 0x0000000405027825 */ /* 0x001fcc00078e0202 */
[----:B-1----:R-:W2:Y:S01]  /*00a0*/  LDG.E R2, desc[UR6][R2.64] ;  /* 0x0000000602027981 */ /* 0x002ea2000c1e1900 */
[----:B------:R-:W0:Y:S01]  /*00b0*/  LDC.64 R4, c[0x4][0x8] ;  /* 0x01000200ff047b82 */ /* 0x000e220000000a00 */
[----:B------:R-:W-:Y:S01]  /*00c0*/  VOTEU.ANY UR4, UPT, PT ;  /* 0x0000000000047886 */ /* 0x000fe200038e0100 */
[----:B------:R-:W1:Y:S01]  /*00d0*/  S2R R0, SR_LANEID ;  /* 0x0000000000007919 */ /* 0x000e620000000000 */
[----:B------:R-:W-:-:S06]  /*00e0*/  UFLO.U32 UR4, UR4 ;  /* 0x00000004000472bd */ /* 0x000fcc00080e0000 */
[----:B-1----:R-:W-:Y:S02]  /*00f0*/  ISETP.EQ.U32.AND P0, PT, R0, UR4, PT ;  /* 0x0000000400007c0c */ /* 0x002fe4000bf02070 */
[----:B--2---:R-:W-:-:S13]  /*0100*/  CREDUX.MIN.S32 UR5, R2 ;  /* 0x00000000020572cc */ /* 0x004fda0000008200 */
[----:B------:R-:W-:-:S05]  /*0110*/  MOV R7, UR5 ;  /* 0x0000000500077c02 */ /* 0x000fca0008000f00 */
[----:B0-----:R-:W-:Y:S01]  /*0120*/  @P0 REDG.E.MIN.S32.STRONG.GPU desc[UR6][R4.64], R7 ;  /* 0x000000070400098e */ /* 0x001fe2000c92e306 */
[----:B------:R-:W-:Y:S05]  /*0130*/  EXIT ;  /* 0x000000000000794d */ /* 0x000fea0003800000 */
.L_x_0:
[----:B------:R-:W-:-:S00]  /*0140*/  BRA `(.L_x_0) ;  /* 0xfffffffc00fc7947 */ /* 0x000fc0000383ffff */
[----:B------:R-:W-:-:S00]  /*0150*/  NOP ;  /* 0x0000000000007918 */ /* 0x000fc00000000000 */
        /* <DEDUP_REMOVED lines=10> */
.L_x_2:


//--------------------- .text._Z16initializeKernelv --------------------------
	.section	.text._Z16initializeKernelv,"ax",@progbits
	.align	128
        .global         _Z16initializeKernelv
        .type           _Z16initializeKernelv,@function
        .size           _Z16initializeKernelv,(.L_x_3 - _Z16initializeKernelv)
        .other          _Z16initializeKernelv,@"STO_CUDA_ENTRY STV_DEFAULT"
_Z16initializeKernelv:
.text._Z16initializeKernelv:
[----:B------:R-:W-:Y:S08]  /*0000*/  LDC R1, c[0x0][0x37c] ;  /* 0x0000df00ff017b82 */ /* 0x000ff00000000800 */
[----:B------:R-:W0:Y:S01]  /*0010*/  LDC.64 R2, c[0x4][0x8] ;  /* 0x01000200ff027b82 */ /* 0x000e220000000a00 */
[----:B------:R-:W0:Y:S01]  /*0020*/  LDCU.64 UR4, c[0x0][0x358] ;  /* 0x00006b00ff0477ac */ /* 0x000e220008000a00 */
[----:B------:R-:W-:-:S05]  /*0030*/  MOV R5, 0x7f800000 ;  /* 0x7f80000000057802 */ /* 0x000fca0000000f00 */
[----:B0-----:R-:W-:Y:S01]  /*0040*/  STG.E desc[UR4][R2.64], R5 ;  /* 0x0000000502007986 */ /* 0x001fe2000c101904 */
[----:B------:R-:W-:Y:S05]  /*0050*/  EXIT ;  /* 0x000000000000794d */ /* 0x000fea0003800000 */
.L_x_1:
        /* <DEDUP_REMOVED lines=10> */
.L_x_3:


//--------------------- .nv.shared.reserved.0     --------------------------
	.section	.nv.shared.reserved.0,"aw",@nobits
	.weak		__nv_reservedSMEM_offset_0_alias
	.size		__nv_reservedSMEM_offset_0_alias, 0, 64
	.other		__nv_reservedSMEM_offset_0_alias,@"STO_CUDA_RESERVED_SHARED STV_DEFAULT"
__nv_reservedSMEM_offset_0_alias:
	.zero		0
	.zero		64


//--------------------- .nv.global                --------------------------
	.section	.nv.global,"aw",@nobits
	.align	4
.nv.global:
	.type		deviceMin,@object
	.size		deviceMin,(deviceArray - deviceMin)
deviceMin:
	.zero		4
	.type		deviceArray,@object
	.size		deviceArray,(.L_0 - deviceArray)
deviceArray:
	.zero		524288
.L_0:


//--------------------- .nv.constant0._Z13findMinKernelv --------------------------
	.section	.nv.constant0._Z13findMinKernelv,"a",@progbits
	.sectionflags	@""
	.align	4
.nv.constant0._Z13findMinKernelv:
	.zero		896


//--------------------- .nv.constant0._Z16initializeKernelv --------------------------
	.section	.nv.constant0._Z16initializeKernelv,"a",@progbits
	.sectionflags	@""
	.align	4
.nv.constant0._Z16initializeKernelv:
	.zero		896


//--------------------- SYMBOLS --------------------------

	.type		.nv.reservedSmem.offset0,@object
	.size		.nv.reservedSmem.offset0,0x4
